//
// Generated by NVIDIA NVVM Compiler
//
// Compiler Build ID: CL-36424714
// Cuda compilation tools, release 13.0, V13.0.88
// Based on NVVM 20.0.0
//

.version 9.0
.target sm_100
.address_size 64

	// .globl	_Z8greetingv
.extern .func  (.param .b32 func_retval0) vprintf
(
	.param .b64 vprintf_param_0,
	.param .b64 vprintf_param_1
)
;
.global .align 1 .b8 $str[27] = {72, 101, 121, 32, 119, 111, 114, 108, 100, 44, 32, 102, 114, 111, 109, 32, 116, 104, 114, 101, 97, 100, 32, 37, 100, 10};

.visible .entry _Z8greetingv()
{
	.local .align 8 .b8 	__local_depot0[8];
	.reg .b64 	%SP;
	.reg .b64 	%SPL;
	.reg .b32 	%r<7>;
	.reg .b64 	%rd<5>;

	mov.u64 	%SPL, __local_depot0;
	cvta.local.u64 	%SP, %SPL;
	add.u64 	%rd1, %SP, 0;
	add.u64 	%rd2, %SPL, 0;
	mov.u32 	%r1, %ctaid.x;
	mov.u32 	%r2, %ntid.x;
	mov.u32 	%r3, %tid.x;
	mad.lo.s32 	%r4, %r1, %r2, %r3;
	st.local.u32 	[%rd2], %r4;
	mov.u64 	%rd3, $str;
	cvta.global.u64 	%rd4, %rd3;
	{ // callseq 0, 0
	.param .b64 param0;
	st.param.b64 	[param0], %rd4;
	.param .b64 param1;
	st.param.b64 	[param1], %rd1;
	.param .b32 retval0;
	call.uni (retval0), 
	vprintf, 
	(
	param0, 
	param1
	);
	ld.param.b32 	%r5, [retval0];
	} // callseq 0
	ret;

}


// ===== COMPILED SASS (sm_100) =====

	.target	sm_100

	.elftype	@"ET_EXEC"


//--------------------- .note.nv.tkinfo           --------------------------
	.section	.note.nv.tkinfo,"",@"SHT_NOTE"
	.sectionflags	@"SHF_NOTE_NV_TKINFO"
	.tkinfo
        /*0018*/ 	.word	0x00000002
        /*0030*/ 	.string	""
        /*0030*/ 	.string	"ptxas"
        /*0030*/ 	.string	"Cuda compilation tools, release 13.0, V13.0.88"
        /*0030*/ 	.string	"Build cuda_13.0.r13.0/compiler.36424714_0"
        /*0030*/ 	.string	"-arch sm_100 -m 64 "



//--------------------- .note.nv.cuinfo           --------------------------
	.section	.note.nv.cuinfo,"",@"SHT_NOTE"
	.sectionflags	@"SHF_NOTE_NV_CUINFO"
        /*0018*/ 	.short	0x0002
        /*001a*/ 	.short	0x0064
        /*001c*/ 	.short	0x0082
	.zero		2


//--------------------- .nv.info                  --------------------------
	.section	.nv.info,"",@"SHT_CUDA_INFO"
	.align	4


	//----- nvinfo : EIATTR_REGCOUNT
	.align		4
        /*0000*/ 	.byte	0x04, 0x2f
        /*0002*/ 	.short	(.L_2 - .L_1)
	.align		4
.L_1:
        /*0004*/ 	.word	index@(_Z8greetingv)
        /*0008*/ 	.word	0x00000018


	//----- nvinfo : EIATTR_FRAME_SIZE
	.align		4
.L_2:
        /*000c*/ 	.byte	0x04, 0x11
        /*000e*/ 	.short	(.L_4 - .L_3)
	.align		4
.L_3:
        /*0010*/ 	.word	index@(_Z8greetingv)
        /*0014*/ 	.word	0x00000008


	//----- nvinfo : EIATTR_MIN_STACK_SIZE
	.align		4
.L_4:
        /*0018*/ 	.byte	0x04, 0x12
        /*001a*/ 	.short	(.L_6 - .L_5)
	.align		4
.L_5:
        /*001c*/ 	.word	index@(_Z8greetingv)
        /*0020*/ 	.word	0x00000008
.L_6:


//--------------------- .nv.compat                --------------------------
	.section	.nv.compat,"",@"SHT_CUDA_COMPAT_INFO"
	.align	4
        /*0000*/ 	.byte	0x02, 0x09, 0x00, 0x00, 0x02, 0x02, 0x01, 0x00, 0x02, 0x05, 0x05, 0x00, 0x03, 0x07, 0x01, 0x01
        /*0010*/ 	.byte	0x02, 0x03, 0x00, 0x00, 0x02, 0x06, 0x01, 0x00, 0x04, 0x0b, 0x08, 0x00, 0x09, 0x00, 0x00, 0x00
        /*0020*/ 	.byte	0x00, 0x00, 0x00, 0x00


//--------------------- .nv.info._Z8greetingv     --------------------------
	.section	.nv.info._Z8greetingv,"",@"SHT_CUDA_INFO"
	.sectionflags	@""
	.align	4


	//----- nvinfo : EIATTR_CUDA_API_VERSION
	.align		4
        /*0000*/ 	.byte	0x04, 0x37
        /*0002*/ 	.short	(.L_8 - .L_7)
.L_7:
        /*0004*/ 	.word	0x00000082


	//----- nvinfo : EIATTR_SPARSE_MMA_MASK
	.align		4
.L_8:
        /*0008*/ 	.byte	0x03, 0x50
        /*000a*/ 	.short	0x0000


	//----- nvinfo : EIATTR_MAXREG_COUNT
	.align		4
        /*000c*/ 	.byte	0x03, 0x1b
        /*000e*/ 	.short	0x00ff


	//----- nvinfo : EIATTR_EXTERNS
	.align		4
        /*0010*/ 	.byte	0x04, 0x0f
        /*0012*/ 	.short	(.L_10 - .L_9)


	//   ....[0]....
	.align		4
.L_9:
        /*0014*/ 	.word	index@(vprintf)


	//----- nvinfo : EIATTR_MERCURY_ISA_VERSION
	.align		4
.L_10:
        /*0018*/ 	.byte	0x03, 0x5f
        /*001a*/ 	.short	0x0101


	//----- nvinfo : EIATTR_VRC_CTA_INIT_COUNT
	.align		4
        /*001c*/ 	.byte	0x02, 0x4a
	.zero		1
	.zero		1


	//----- nvinfo : EIATTR_SYSCALL_OFFSETS
	.align		4
        /*0020*/ 	.byte	0x04, 0x46
        /*0022*/ 	.short	(.L_12 - .L_11)


	//   ....[0]....
.L_11:
        /*0024*/ 	.word	0x00000110


	//----- nvinfo : EIATTR_EXIT_INSTR_OFFSETS
	.align		4
.L_12:
        /*0028*/ 	.byte	0x04, 0x1c
        /*002a*/ 	.short	(.L_14 - .L_13)


	//   ....[0]....
.L_13:
        /*002c*/ 	.word	0x00000120


	//----- nvinfo : EIATTR_SW_WAR
	.align		4
.L_14:
        /*0030*/ 	.byte	0x04, 0x36
        /*0032*/ 	.short	(.L_16 - .L_15)
.L_15:
        /*0034*/ 	.word	0x00000008
.L_16:


//--------------------- .nv.callgraph             --------------------------
	.section	.nv.callgraph,"",@"SHT_CUDA_CALLGRAPH"
	.align	4
	.sectionentsize	8
	.align		4
        /*0000*/ 	.word	0x00000000
	.align		4
        /*0004*/ 	.word	0xffffffff
	.align		4
        /*0008*/ 	.word	index@(_Z8greetingv)
	.align		4
        /*000c*/ 	.word	index@(vprintf)
	.align		4
        /*0010*/ 	.word	0x00000000
	.align		4
        /*0014*/ 	.word	0xfffffffe
	.align		4
        /*0018*/ 	.word	0x00000000
	.align		4
        /*001c*/ 	.word	0xfffffffd
	.align		4
        /*0020*/ 	.word	0x00000000
	.align		4
        /*0024*/ 	.word	0xfffffffc


//--------------------- .nv.constant4             --------------------------
	.section	.nv.constant4,"a",@progbits
	.align	8
	.align		8
.nv.constant4:
        /*0000*/ 	.dword	vprintf
	.align		8
        /*0008*/ 	.dword	$str


//--------------------- .text._Z8greetingv        --------------------------
	.section	.text._Z8greetingv,"ax",@progbits
	.align	128
        .global         _Z8greetingv
        .type           _Z8greetingv,@function
        .size           _Z8greetingv,(.L_x_2 - _Z8greetingv)
        .other          _Z8greetingv,@"STO_CUDA_ENTRY STV_DEFAULT"
_Z8greetingv:
.text._Z8greetingv:
[----:B------:R-:W0:Y:S01]  /*0000*/  LDC R1, c[0x0][0x37c] ;  /* 0x0000df00ff017b82 */ /* 0x000e220000000800 */
[----:B------:R-:W1:Y:S01]  /*0010*/  S2R R3, SR_TID.X ;  /* 0x0000000000037919 */ /* 0x000e620000002100 */
[----:B------:R-:W2:Y:S06]  /*0020*/  LDCU UR5, c[0x0][0x2fc] ;  /* 0x00005f80ff0577ac */ /* 0x000eac0008000800 */
[----:B------:R-:W1:Y:S01]  /*0030*/  S2UR UR6, SR_CTAID.X ;  /* 0x00000000000679c3 */ /* 0x000e620000002500 */
[----:B------:R-:W-:Y:S01]  /*0040*/  MOV R2, 0x0 ;  /* 0x0000000000027802 */ /* 0x000fe20000000f00 */
[----:B0-----:R-:W-:Y:S01]  /*0050*/  VIADD R1, R1, 0xfffffff8 ;  /* 0xfffffff801017836 */ /* 0x001fe20000000000 */
[----:B------:R-:W0:Y:S05]  /*0060*/  LDCU UR4, c[0x0][0x2f8] ;  /* 0x00005f00ff0477ac */ /* 0x000e2a0008000800 */
[----:B------:R-:W1:Y:S01]  /*0070*/  LDC R0, c[0x0][0x360] ;  /* 0x0000d800ff007b82 */ /* 0x000e620000000800 */
[----:B0-----:R-:W-:-:S05]  /*0080*/  IADD3 R6, P0, PT, R1, UR4, RZ ;  /* 0x0000000401067c10 */ /* 0x001fca000ff1e0ff */
[----:B--2---:R-:W-:Y:S02]  /*0090*/  IMAD.X R7, RZ, RZ, UR5, P0 ;  /* 0x00000005ff077e24 */ /* 0x004fe400080e06ff */
[----:B-1----:R-:W-:Y:S01]  /*00a0*/  IMAD R0, R0, UR6, R3 ;  /* 0x0000000600007c24 */ /* 0x002fe2000f8e0203 */
[----:B------:R-:W0:Y:S01]  /*00b0*/  LDCU.64 UR6, c[0x4][0x8] ;  /* 0x01000100ff0677ac */ /* 0x000e220008000a00 */
[----:B------:R-:W1:Y:S03]  /*00c0*/  LDC.64 R2, c[0x4][R2] ;  /* 0x0100000002027b82 */ /* 0x000e660000000a00 */
[----:B------:R2:W-:Y:S01]  /*00d0*/  STL [R1], R0 ;  /* 0x0000000001007387 */ /* 0x0005e20000100800 */
[----:B0-----:R-:W-:Y:S01]  /*00e0*/  IMAD.U32 R4, RZ, RZ, UR6 ;  /* 0x00000006ff047e24 */ /* 0x001fe2000f8e00ff */
[----:B--2---:R-:W-:-:S07]  /*00f0*/  MOV R5, UR7 ;  /* 0x0000000700057c02 */ /* 0x004fce0008000f00 */
[----:B------:R-:W-:-:S07]  /*0100*/  LEPC R20, `(.L_x_0) ;  /* 0x000000001014794e */ /* 0x000fce0000000000 */
[----:B-1----:R-:W-:Y:S05]  /*0110*/  CALL.ABS.NOINC R2 ;  /* 0x0000000002007343 */ /* 0x002fea0003c00000 */
.L_x_0:
[----:B------:R-:W-:Y:S05]  /*0120*/  EXIT ;  /* 0x000000000000794d */ /* 0x000fea0003800000 */
.L_x_1:
[----:B------:R-:W-:-:S00]  /*0130*/  BRA `(.L_x_1) ;  /* 0xfffffffc00fc7947 */ /* 0x000fc0000383ffff */
[----:B------:R-:W-:-:S00]  /*0140*/  NOP ;  /* 0x0000000000007918 */ /* 0x000fc00000000000 */
        /* <DEDUP_REMOVED lines=11> */
.L_x_2:


//--------------------- .nv.global.init           --------------------------
	.section	.nv.global.init,"aw",@progbits
.nv.global.init:
	.type		$str,@object
	.size		$str,(.L_0 - $str)
$str:
        /*0000*/ 	.byte	0x48, 0x65, 0x79, 0x20, 0x77, 0x6f, 0x72, 0x6c, 0x64, 0x2c, 0x20, 0x66, 0x72, 0x6f, 0x6d, 0x20
        /*0010*/ 	.byte	0x74, 0x68, 0x72, 0x65, 0x61, 0x64, 0x20, 0x25, 0x64, 0x0a, 0x00
.L_0:


//--------------------- .nv.shared.reserved.0     --------------------------
	.section	.nv.shared.reserved.0,"aw",@nobits
	.weak		__nv_reservedSMEM_offset_0_alias
	.size		__nv_reservedSMEM_offset_0_alias, 0, 64
	.other		__nv_reservedSMEM_offset_0_alias,@"STO_CUDA_RESERVED_SHARED STV_DEFAULT"
__nv_reservedSMEM_offset_0_alias:
	.zero		0
	.zero		64


//--------------------- .nv.constant0._Z8greetingv --------------------------
	.section	.nv.constant0._Z8greetingv,"a",@progbits
	.sectionflags	@""
	.align	4
.nv.constant0._Z8greetingv:
	.zero		896


//--------------------- SYMBOLS --------------------------

	.type		.nv.reservedSmem.offset0,@object
	.size		.nv.reservedSmem.offset0,0x4
	.type		vprintf,@function
